//
// Generated by NVIDIA NVVM Compiler
//
// Compiler Build ID: CL-36424714
// Cuda compilation tools, release 13.0, V13.0.88
// Based on NVVM 20.0.0
//

.version 9.0
.target sm_100
.address_size 64

	// .globl	_Z6kernelPiS_
// _ZZ6kernelPiS_E5cache has been demoted

.visible .entry _Z6kernelPiS_(
	.param .u64 .ptr .align 1 _Z6kernelPiS__param_0,
	.param .u64 .ptr .align 1 _Z6kernelPiS__param_1
)
{
	.reg .pred 	%p<8>;
	.reg .b32 	%r<27>;
	.reg .b64 	%rd<12>;
	// demoted variable
	.shared .align 4 .b8 _ZZ6kernelPiS_E5cache[16];
	ld.param.u64 	%rd6, [_Z6kernelPiS__param_0];
	ld.param.u64 	%rd5, [_Z6kernelPiS__param_1];
	cvta.to.global.u64 	%rd1, %rd6;
	ld.global.u32 	%r25, [%rd1];
	mov.u32 	%r2, %tid.x;
	mov.u32 	%r3, %ctaid.x;
	setp.gt.u32 	%p1, %r2, 7;
	@%p1 bra 	$L__BB0_3;
	shl.b32 	%r14, %r3, 3;
	add.s32 	%r15, %r2, %r14;
	mul.wide.u32 	%rd7, %r15, 4;
	add.s64 	%rd11, %rd1, %rd7;
	mov.u32 	%r23, %r2;
$L__BB0_2:
	ld.global.u32 	%r16, [%rd11];
	max.s32 	%r25, %r16, %r25;
	add.s32 	%r7, %r23, 4;
	add.s64 	%rd11, %rd11, 16;
	setp.lt.u32 	%p2, %r23, 4;
	mov.u32 	%r23, %r7;
	@%p2 bra 	$L__BB0_2;
$L__BB0_3:
	shl.b32 	%r17, %r2, 2;
	mov.u32 	%r18, _ZZ6kernelPiS_E5cache;
	add.s32 	%r9, %r18, %r17;
	st.shared.u32 	[%r9], %r25;
	bar.sync 	0;
	mov.u32 	%r26, %ntid.x;
	setp.lt.u32 	%p3, %r26, 2;
	@%p3 bra 	$L__BB0_8;
$L__BB0_4:
	mov.u32 	%r11, %r26;
	shr.u32 	%r26, %r11, 1;
	setp.ge.u32 	%p4, %r2, %r26;
	@%p4 bra 	$L__BB0_7;
	shl.b32 	%r19, %r26, 2;
	add.s32 	%r20, %r9, %r19;
	ld.shared.u32 	%r13, [%r20];
	ld.shared.u32 	%r21, [%r9];
	setp.le.s32 	%p5, %r13, %r21;
	@%p5 bra 	$L__BB0_7;
	st.shared.u32 	[%r9], %r13;
$L__BB0_7:
	bar.sync 	0;
	setp.gt.u32 	%p6, %r11, 3;
	@%p6 bra 	$L__BB0_4;
$L__BB0_8:
	setp.ne.s32 	%p7, %r2, 0;
	@%p7 bra 	$L__BB0_10;
	ld.shared.u32 	%r22, [_ZZ6kernelPiS_E5cache];
	cvta.to.global.u64 	%rd8, %rd5;
	mul.wide.u32 	%rd9, %r3, 4;
	add.s64 	%rd10, %rd8, %rd9;
	st.global.u32 	[%rd10], %r22;
$L__BB0_10:
	ret;

}


// ===== COMPILED SASS (sm_100) =====

	.target	sm_100

	.elftype	@"ET_EXEC"


//--------------------- .note.nv.tkinfo           --------------------------
	.section	.note.nv.tkinfo,"",@"SHT_NOTE"
	.sectionflags	@"SHF_NOTE_NV_TKINFO"
	.tkinfo
        /*0018*/ 	.word	0x00000002
        /*0030*/ 	.string	""
        /*0030*/ 	.string	"ptxas"
        /*0030*/ 	.string	"Cuda compilation tools, release 13.0, V13.0.88"
        /*0030*/ 	.string	"Build cuda_13.0.r13.0/compiler.36424714_0"
        /*0030*/ 	.string	"-arch sm_100 -m 64 "



//--------------------- .note.nv.cuinfo           --------------------------
	.section	.note.nv.cuinfo,"",@"SHT_NOTE"
	.sectionflags	@"SHF_NOTE_NV_CUINFO"
        /*0018*/ 	.short	0x0002
        /*001a*/ 	.short	0x0064
        /*001c*/ 	.short	0x0082
	.zero		2


//--------------------- .nv.info                  --------------------------
	.section	.nv.info,"",@"SHT_CUDA_INFO"
	.align	4


	//----- nvinfo : EIATTR_REGCOUNT
	.align		4
        /*0000*/ 	.byte	0x04, 0x2f
        /*0002*/ 	.short	(.L_1 - .L_0)
	.align		4
.L_0:
        /*0004*/ 	.word	index@(_Z6kernelPiS_)
        /*0008*/ 	.word	0x0000000a


	//----- nvinfo : EIATTR_FRAME_SIZE
	.align		4
.L_1:
        /*000c*/ 	.byte	0x04, 0x11
        /*000e*/ 	.short	(.L_3 - .L_2)
	.align		4
.L_2:
        /*0010*/ 	.word	index@(_Z6kernelPiS_)
        /*0014*/ 	.word	0x00000000


	//----- nvinfo : EIATTR_MIN_STACK_SIZE
	.align		4
.L_3:
        /*0018*/ 	.byte	0x04, 0x12
        /*001a*/ 	.short	(.L_5 - .L_4)
	.align		4
.L_4:
        /*001c*/ 	.word	index@(_Z6kernelPiS_)
        /*0020*/ 	.word	0x00000000
.L_5:


//--------------------- .nv.compat                --------------------------
	.section	.nv.compat,"",@"SHT_CUDA_COMPAT_INFO"
	.align	4
        /*0000*/ 	.byte	0x02, 0x09, 0x00, 0x00, 0x02, 0x02, 0x01, 0x00, 0x02, 0x05, 0x05, 0x00, 0x03, 0x07, 0x01, 0x01
        /*0010*/ 	.byte	0x02, 0x03, 0x00, 0x00, 0x02, 0x06, 0x01, 0x00, 0x04, 0x0b, 0x08, 0x00, 0x09, 0x00, 0x00, 0x00
        /*0020*/ 	.byte	0x00, 0x00, 0x00, 0x00


//--------------------- .nv.info._Z6kernelPiS_    --------------------------
	.section	.nv.info._Z6kernelPiS_,"",@"SHT_CUDA_INFO"
	.sectionflags	@""
	.align	4


	//----- nvinfo : EIATTR_CUDA_API_VERSION
	.align		4
        /*0000*/ 	.byte	0x04, 0x37
        /*0002*/ 	.short	(.L_7 - .L_6)
.L_6:
        /*0004*/ 	.word	0x00000082


	//----- nvinfo : EIATTR_KPARAM_INFO
	.align		4
.L_7:
        /*0008*/ 	.byte	0x04, 0x17
        /*000a*/ 	.short	(.L_9 - .L_8)
.L_8:
        /*000c*/ 	.word	0x00000000
        /*0010*/ 	.short	0x0001
        /*0012*/ 	.short	0x0008
        /*0014*/ 	.byte	0x00, 0xf5, 0x21, 0x00


	//----- nvinfo : EIATTR_KPARAM_INFO
	.align		4
.L_9:
        /*0018*/ 	.byte	0x04, 0x17
        /*001a*/ 	.short	(.L_11 - .L_10)
.L_10:
        /*001c*/ 	.word	0x00000000
        /*0020*/ 	.short	0x0000
        /*0022*/ 	.short	0x0000
        /*0024*/ 	.byte	0x00, 0xf5, 0x21, 0x00


	//----- nvinfo : EIATTR_SPARSE_MMA_MASK
	.align		4
.L_11:
        /*0028*/ 	.byte	0x03, 0x50
        /*002a*/ 	.short	0x0000


	//----- nvinfo : EIATTR_MAXREG_COUNT
	.align		4
        /*002c*/ 	.byte	0x03, 0x1b
        /*002e*/ 	.short	0x00ff


	//----- nvinfo : EIATTR_NUM_BARRIERS
	.align		4
        /*0030*/ 	.byte	0x02, 0x4c
        /*0032*/ 	.byte	0x01
	.zero		1


	//----- nvinfo : EIATTR_MERCURY_ISA_VERSION
	.align		4
        /*0034*/ 	.byte	0x03, 0x5f
        /*0036*/ 	.short	0x0101


	//----- nvinfo : EIATTR_VRC_CTA_INIT_COUNT
	.align		4
        /*0038*/ 	.byte	0x02, 0x4a
	.zero		1
	.zero		1


	//----- nvinfo : EIATTR_EXIT_INSTR_OFFSETS
	.align		4
        /*003c*/ 	.byte	0x04, 0x1c
        /*003e*/ 	.short	(.L_13 - .L_12)


	//   ....[0]....
.L_12:
        /*0040*/ 	.word	0x00000300


	//   ....[1]....
        /*0044*/ 	.word	0x00000380


	//----- nvinfo : EIATTR_CRS_STACK_SIZE
	.align		4
.L_13:
        /*0048*/ 	.byte	0x04, 0x1e
        /*004a*/ 	.short	(.L_15 - .L_14)
.L_14:
        /*004c*/ 	.word	0x00000000


	//----- nvinfo : EIATTR_CBANK_PARAM_SIZE
	.align		4
.L_15:
        /*0050*/ 	.byte	0x03, 0x19
        /*0052*/ 	.short	0x0010


	//----- nvinfo : EIATTR_PARAM_CBANK
	.align		4
        /*0054*/ 	.byte	0x04, 0x0a
        /*0056*/ 	.short	(.L_17 - .L_16)
	.align		4
.L_16:
        /*0058*/ 	.word	index@(.nv.constant0._Z6kernelPiS_)
        /*005c*/ 	.short	0x0380
        /*005e*/ 	.short	0x0010


	//----- nvinfo : EIATTR_SW_WAR
	.align		4
.L_17:
        /*0060*/ 	.byte	0x04, 0x36
        /*0062*/ 	.short	(.L_19 - .L_18)
.L_18:
        /*0064*/ 	.word	0x00000008
.L_19:


//--------------------- .nv.callgraph             --------------------------
	.section	.nv.callgraph,"",@"SHT_CUDA_CALLGRAPH"
	.align	4
	.sectionentsize	8
	.align		4
        /*0000*/ 	.word	0x00000000
	.align		4
        /*0004*/ 	.word	0xffffffff
	.align		4
        /*0008*/ 	.word	0x00000000
	.align		4
        /*000c*/ 	.word	0xfffffffe
	.align		4
        /*0010*/ 	.word	0x00000000
	.align		4
        /*0014*/ 	.word	0xfffffffd
	.align		4
        /*0018*/ 	.word	0x00000000
	.align		4
        /*001c*/ 	.word	0xfffffffc


//--------------------- .text._Z6kernelPiS_       --------------------------
	.section	.text._Z6kernelPiS_,"ax",@progbits
	.align	128
        .global         _Z6kernelPiS_
        .type           _Z6kernelPiS_,@function
        .size           _Z6kernelPiS_,(.L_x_8 - _Z6kernelPiS_)
        .other          _Z6kernelPiS_,@"STO_CUDA_ENTRY STV_DEFAULT"
_Z6kernelPiS_:
.text._Z6kernelPiS_:
[----:B------:R-:W-:Y:S08]  /*0000*/  LDC R1, c[0x0][0x37c] ;  /* 0x0000df00ff017b82 */ /* 0x000ff00000000800 */
[----:B------:R-:W0:Y:S01]  /*0010*/  LDC.64 R2, c[0x0][0x380] ;  /* 0x0000e000ff027b82 */ /* 0x000e220000000a00 */
[----:B------:R-:W0:Y:S02]  /*0020*/  LDCU.64 UR6, c[0x0][0x358] ;  /* 0x00006b00ff0677ac */ /* 0x000e240008000a00 */
[----:B0-----:R0:W5:Y:S01]  /*0030*/  LDG.E R0, desc[UR6][R2.64] ;  /* 0x0000000602007981 */ /* 0x001162000c1e1900 */
[----:B------:R-:W-:Y:S01]  /*0040*/  BSSY.RECONVERGENT B0, `(.L_x_0) ;  /* 0x0000012000007945 */ /* 0x000fe20003800200 */
[----:B------:R-:W1:Y:S01]  /*0050*/  S2R R7, SR_TID.X ;  /* 0x0000000000077919 */ /* 0x000e620000002100 */
[----:B------:R-:W2:Y:S01]  /*0060*/  S2R R6, SR_CTAID.X ;  /* 0x0000000000067919 */ /* 0x000ea20000002500 */
[----:B-1----:R-:W-:-:S13]  /*0070*/  ISETP.GT.U32.AND P0, PT, R7, 0x7, PT ;  /* 0x000000070700780c */ /* 0x002fda0003f04070 */
[----:B0-2---:R-:W-:Y:S05]  /*0080*/  @P0 BRA `(.L_x_1) ;  /* 0x0000000000340947 */ /* 0x005fea0003800000 */
[----:B------:R-:W0:Y:S01]  /*0090*/  LDC.64 R2, c[0x0][0x380] ;  /* 0x0000e000ff027b82 */ /* 0x000e220000000a00 */
[--C-:B------:R-:W-:Y:S02]  /*00a0*/  IMAD R5, R6, 0x8, R7.reuse ;  /* 0x0000000806057824 */ /* 0x100fe400078e0207 */
[----:B------:R-:W-:Y:S02]  /*00b0*/  IMAD.MOV.U32 R4, RZ, RZ, R7 ;  /* 0x000000ffff047224 */ /* 0x000fe400078e0007 */
[----:B0-----:R-:W-:-:S04]  /*00c0*/  IMAD.WIDE.U32 R2, R5, 0x4, R2 ;  /* 0x0000000405027825 */ /* 0x001fc800078e0002 */
[----:B------:R-:W-:-:S07]  /*00d0*/  IMAD.MOV.U32 R5, RZ, RZ, R3 ;  /* 0x000000ffff057224 */ /* 0x000fce00078e0003 */
.L_x_2:
[----:B------:R-:W-:-:S06]  /*00e0*/  IMAD.MOV.U32 R3, RZ, RZ, R5 ;  /* 0x000000ffff037224 */ /* 0x000fcc00078e0005 */
[----:B------:R0:W2:Y:S01]  /*00f0*/  LDG.E R3, desc[UR6][R2.64] ;  /* 0x0000000602037981 */ /* 0x0000a2000c1e1900 */
[C---:B------:R-:W-:Y:S02]  /*0100*/  ISETP.GE.U32.AND P0, PT, R4.reuse, 0x4, PT ;  /* 0x000000040400780c */ /* 0x040fe40003f06070 */
[----:B------:R-:W-:Y:S02]  /*0110*/  IADD3 R4, PT, PT, R4, 0x4, RZ ;  /* 0x0000000404047810 */ /* 0x000fe40007ffe0ff */
[----:B0-----:R-:W-:-:S05]  /*0120*/  IADD3 R2, P1, PT, R2, 0x10, RZ ;  /* 0x0000001002027810 */ /* 0x001fca0007f3e0ff */
[----:B------:R-:W-:Y:S01]  /*0130*/  IMAD.X R5, RZ, RZ, R5, P1 ;  /* 0x000000ffff057224 */ /* 0x000fe200008e0605 */
[----:B--2--5:R-:W-:-:S03]  /*0140*/  VIMNMX R0, PT, PT, R3, R0, !PT ;  /* 0x0000000003007248 */ /* 0x024fc60007fe0100 */
[----:B------:R-:W-:Y:S05]  /*0150*/  @!P0 BRA `(.L_x_2) ;  /* 0xfffffffc00e08947 */ /* 0x000fea000383ffff */
.L_x_1:
[----:B------:R-:W-:Y:S05]  /*0160*/  BSYNC.RECONVERGENT B0 ;  /* 0x0000000000007941 */ /* 0x000fea0003800200 */
.L_x_0:
[----:B------:R-:W0:Y:S01]  /*0170*/  S2UR UR5, SR_CgaCtaId ;  /* 0x00000000000579c3 */ /* 0x000e220000008800 */
[----:B------:R-:W-:Y:S02]  /*0180*/  UMOV UR4, 0x400 ;  /* 0x0000040000047882 */ /* 0x000fe40000000000 */
[----:B0-----:R-:W-:-:S06]  /*0190*/  ULEA UR4, UR5, UR4, 0x18 ;  /* 0x0000000405047291 */ /* 0x001fcc000f8ec0ff */
[----:B------:R-:W-:-:S05]  /*01a0*/  LEA R3, R7, UR4, 0x2 ;  /* 0x0000000407037c11 */ /* 0x000fca000f8e10ff */
[----:B------:R-:W0:Y:S01]  /*01b0*/  LDCU UR4, c[0x0][0x360] ;  /* 0x00006c00ff0477ac */ /* 0x000e220008000800 */
[----:B-----5:R1:W-:Y:S01]  /*01c0*/  STS [R3], R0 ;  /* 0x0000000003007388 */ /* 0x0203e20000000800 */
[----:B0-----:R-:W-:Y:S01]  /*01d0*/  UISETP.GE.U32.AND UP0, UPT, UR4, 0x2, UPT ;  /* 0x000000020400788c */ /* 0x001fe2000bf06070 */
[----:B------:R-:W-:Y:S08]  /*01e0*/  BAR.SYNC.DEFER_BLOCKING 0x0 ;  /* 0x0000000000007b1d */ /* 0x000ff00000010000 */
[----:B-1----:R-:W-:Y:S05]  /*01f0*/  BRA.U !UP0, `(.L_x_3) ;  /* 0x00000001083c7547 */ /* 0x002fea000b800000 */
[----:B------:R-:W-:-:S07]  /*0200*/  IMAD.U32 R0, RZ, RZ, UR4 ;  /* 0x00000004ff007e24 */ /* 0x000fce000f8e00ff */
.L_x_6:
[----:B------:R-:W-:Y:S01]  /*0210*/  MOV R5, R0 ;  /* 0x0000000000057202 */ /* 0x000fe20000000f00 */
[----:B------:R-:W-:Y:S01]  /*0220*/  BSSY.RECONVERGENT B0, `(.L_x_4) ;  /* 0x0000009000007945 */ /* 0x000fe20003800200 */
[----:B------:R-:W-:-:S04]  /*0230*/  SHF.R.U32.HI R0, RZ, 0x1, R0 ;  /* 0x00000001ff007819 */ /* 0x000fc80000011600 */
[----:B------:R-:W-:-:S13]  /*0240*/  ISETP.GE.U32.AND P0, PT, R7, R0, PT ;  /* 0x000000000700720c */ /* 0x000fda0003f06070 */
[----:B0-----:R-:W-:Y:S05]  /*0250*/  @P0 BRA `(.L_x_5) ;  /* 0x0000000000140947 */ /* 0x001fea0003800000 */
[----:B------:R-:W-:Y:S01]  /*0260*/  IMAD R2, R0, 0x4, R3 ;  /* 0x0000000400027824 */ /* 0x000fe200078e0203 */
[----:B------:R-:W-:Y:S05]  /*0270*/  LDS R4, [R3] ;  /* 0x0000000003047984 */ /* 0x000fea0000000800 */
[----:B------:R-:W0:Y:S02]  /*0280*/  LDS R2, [R2] ;  /* 0x0000000002027984 */ /* 0x000e240000000800 */
[----:B0-----:R-:W-:-:S13]  /*0290*/  ISETP.GT.AND P0, PT, R2, R4, PT ;  /* 0x000000040200720c */ /* 0x001fda0003f04270 */
[----:B------:R0:W-:Y:S02]  /*02a0*/  @P0 STS [R3], R2 ;  /* 0x0000000203000388 */ /* 0x0001e40000000800 */
.L_x_5:
[----:B------:R-:W-:Y:S05]  /*02b0*/  BSYNC.RECONVERGENT B0 ;  /* 0x0000000000007941 */ /* 0x000fea0003800200 */
.L_x_4:
[----:B------:R-:W-:Y:S01]  /*02c0*/  BAR.SYNC.DEFER_BLOCKING 0x0 ;  /* 0x0000000000007b1d */ /* 0x000fe20000010000 */
[----:B------:R-:W-:-:S13]  /*02d0*/  ISETP.GT.U32.AND P0, PT, R5, 0x3, PT ;  /* 0x000000030500780c */ /* 0x000fda0003f04070 */
[----:B------:R-:W-:Y:S05]  /*02e0*/  @P0 BRA `(.L_x_6) ;  /* 0xfffffffc00c80947 */ /* 0x000fea000383ffff */
.L_x_3:
[----:B------:R-:W-:-:S13]  /*02f0*/  ISETP.NE.AND P0, PT, R7, RZ, PT ;  /* 0x000000ff0700720c */ /* 0x000fda0003f05270 */
[----:B------:R-:W-:Y:S05]  /*0300*/  @P0 EXIT ;  /* 0x000000000000094d */ /* 0x000fea0003800000 */
[----:B------:R-:W1:Y:S01]  /*0310*/  S2UR UR5, SR_CgaCtaId ;  /* 0x00000000000579c3 */ /* 0x000e620000008800 */
[----:B------:R-:W-:-:S07]  /*0320*/  UMOV UR4, 0x400 ;  /* 0x0000040000047882 */ /* 0x000fce0000000000 */
[----:B0-----:R-:W0:Y:S01]  /*0330*/  LDC.64 R2, c[0x0][0x388] ;  /* 0x0000e200ff027b82 */ /* 0x001e220000000a00 */
[----:B-1----:R-:W-:Y:S01]  /*0340*/  ULEA UR4, UR5, UR4, 0x18 ;  /* 0x0000000405047291 */ /* 0x002fe2000f8ec0ff */
[----:B0-----:R-:W-:-:S08]  /*0350*/  IMAD.WIDE.U32 R2, R6, 0x4, R2 ;  /* 0x0000000406027825 */ /* 0x001fd000078e0002 */
[----:B------:R-:W0:Y:S04]  /*0360*/  LDS R5, [UR4] ;  /* 0x00000004ff057984 */ /* 0x000e280008000800 */
[----:B0-----:R-:W-:Y:S01]  /*0370*/  STG.E desc[UR6][R2.64], R5 ;  /* 0x0000000502007986 */ /* 0x001fe2000c101906 */
[----:B------:R-:W-:Y:S05]  /*0380*/  EXIT ;  /* 0x000000000000794d */ /* 0x000fea0003800000 */
.L_x_7:
[----:B------:R-:W-:-:S00]  /*0390*/  BRA `(.L_x_7) ;  /* 0xfffffffc00fc7947 */ /* 0x000fc0000383ffff */
[----:B------:R-:W-:-:S00]  /*03a0*/  NOP ;  /* 0x0000000000007918 */ /* 0x000fc00000000000 */
        /* <DEDUP_REMOVED lines=13> */
.L_x_8:


//--------------------- .nv.shared._Z6kernelPiS_  --------------------------
	.section	.nv.shared._Z6kernelPiS_,"aw",@nobits
	.sectionflags	@""
	.align	4
.nv.shared._Z6kernelPiS_:
	.zero		1040


//--------------------- .nv.shared.reserved.0     --------------------------
	.section	.nv.shared.reserved.0,"aw",@nobits
	.weak		__nv_reservedSMEM_offset_0_alias
	.size		__nv_reservedSMEM_offset_0_alias, 0, 64
	.other		__nv_reservedSMEM_offset_0_alias,@"STO_CUDA_RESERVED_SHARED STV_DEFAULT"
__nv_reservedSMEM_offset_0_alias:
	.zero		0
	.zero		64


//--------------------- .nv.constant0._Z6kernelPiS_ --------------------------
	.section	.nv.constant0._Z6kernelPiS_,"a",@progbits
	.sectionflags	@""
	.align	4
.nv.constant0._Z6kernelPiS_:
	.zero		912


//--------------------- SYMBOLS --------------------------

	.type		.nv.reservedSmem.offset0,@object
	.size		.nv.reservedSmem.offset0,0x4
	.type		.nv.reservedSmem.cap,@object
	.size		.nv.reservedSmem.cap,0x4
